	.headerflags	@"EF_CUDA_TEXMODE_UNIFIED EF_CUDA_64BIT_ADDRESS EF_CUDA_ACCELERATORS EF_CUDA_SM90 EF_CUDA_VIRTUAL_SM(EF_CUDA_SM90)"
	.elftype	@"ET_EXEC"


//--------------------- .nv.info                  --------------------------
	.section	.nv.info,"",@"SHT_CUDA_INFO"
	.align	4


	//----- nvinfo : EIATTR_REGCOUNT
	.align		4
        /*0000*/ 	.byte	0x04, 0x2f
        /*0002*/ 	.short	(.L_3 - .L_2)
	.align		4
.L_2:
        /*0004*/ 	.word	index@(triton_poi_fused__native_batch_norm_legit_no_training_relu_threshold_backward_3)
        /*0008*/ 	.word	0x00000028


	//----- nvinfo : EIATTR_MIN_STACK_SIZE
	.align		4
.L_3:
        /*000c*/ 	.byte	0x04, 0x12
        /*000e*/ 	.short	(.L_5 - .L_4)
	.align		4
.L_4:
        /*0010*/ 	.word	index@(triton_poi_fused__native_batch_norm_legit_no_training_relu_threshold_backward_3)
        /*0014*/ 	.word	0x00000000


	//----- nvinfo : EIATTR_FRAME_SIZE
	.align		4
.L_5:
        /*0018*/ 	.byte	0x04, 0x11
        /*001a*/ 	.short	(.L_7 - .L_6)
	.align		4
.L_6:
        /*001c*/ 	.word	index@(triton_poi_fused__native_batch_norm_legit_no_training_relu_threshold_backward_3)
        /*0020*/ 	.word	0x00000000


	//----- nvinfo : EIATTR_MIN_STACK_SIZE
	.align		4
.L_7:
        /*0024*/ 	.byte	0x04, 0x12
        /*0026*/ 	.short	(.L_9 - .L_8)
	.align		4
.L_8:
        /*0028*/ 	.word	index@(triton_poi_fused__native_batch_norm_legit_no_training_relu_threshold_backward_3)
        /*002c*/ 	.word	0x00000000
.L_9:


//--------------------- .nv.info.triton_poi_fused__native_batch_norm_legit_no_training_relu_threshold_backward_3 --------------------------
	.section	.nv.info.triton_poi_fused__native_batch_norm_legit_no_training_relu_threshold_backward_3,"",@"SHT_CUDA_INFO"
	.sectionflags	@""
	.align	4


	//----- nvinfo : EIATTR_CUDA_API_VERSION
	.align		4
        /*0000*/ 	.byte	0x04, 0x37
        /*0002*/ 	.short	(.L_11 - .L_10)
.L_10:
        /*0004*/ 	.word	0x0000007c


	//----- nvinfo : EIATTR_KPARAM_INFO
	.align		4
.L_11:
        /*0008*/ 	.byte	0x04, 0x17
        /*000a*/ 	.short	(.L_13 - .L_12)
.L_12:
        /*000c*/ 	.word	0x00000000
        /*0010*/ 	.short	0x0008
        /*0012*/ 	.short	0x003c
        /*0014*/ 	.byte	0x00, 0xf0, 0x11, 0x00


	//----- nvinfo : EIATTR_KPARAM_INFO
	.align		4
.L_13:
        /*0018*/ 	.byte	0x04, 0x17
        /*001a*/ 	.short	(.L_15 - .L_14)
.L_14:
        /*001c*/ 	.word	0x00000000
        /*0020*/ 	.short	0x0007
        /*0022*/ 	.short	0x0038
        /*0024*/ 	.byte	0x00, 0xf0, 0x11, 0x00


	//----- nvinfo : EIATTR_KPARAM_INFO
	.align		4
.L_15:
        /*0028*/ 	.byte	0x04, 0x17
        /*002a*/ 	.short	(.L_17 - .L_16)
.L_16:
        /*002c*/ 	.word	0x00000000
        /*0030*/ 	.short	0x0006
        /*0032*/ 	.short	0x0030
        /*0034*/ 	.byte	0x00, 0xf4, 0x21, 0x00


	//----- nvinfo : EIATTR_KPARAM_INFO
	.align		4
.L_17:
        /*0038*/ 	.byte	0x04, 0x17
        /*003a*/ 	.short	(.L_19 - .L_18)
.L_18:
        /*003c*/ 	.word	0x00000000
        /*0040*/ 	.short	0x0005
        /*0042*/ 	.short	0x0028
        /*0044*/ 	.byte	0x00, 0xf4, 0x21, 0x00


	//----- nvinfo : EIATTR_KPARAM_INFO
	.align		4
.L_19:
        /*0048*/ 	.byte	0x04, 0x17
        /*004a*/ 	.short	(.L_21 - .L_20)
.L_20:
        /*004c*/ 	.word	0x00000000
        /*0050*/ 	.short	0x0004
        /*0052*/ 	.short	0x0020
        /*0054*/ 	.byte	0x00, 0xf4, 0x21, 0x00


	//----- nvinfo : EIATTR_KPARAM_INFO
	.align		4
.L_21:
        /*0058*/ 	.byte	0x04, 0x17
        /*005a*/ 	.short	(.L_23 - .L_22)
.L_22:
        /*005c*/ 	.word	0x00000000
        /*0060*/ 	.short	0x0003
        /*0062*/ 	.short	0x0018
        /*0064*/ 	.byte	0x00, 0xf4, 0x21, 0x00


	//----- nvinfo : EIATTR_KPARAM_INFO
	.align		4
.L_23:
        /*0068*/ 	.byte	0x04, 0x17
        /*006a*/ 	.short	(.L_25 - .L_24)
.L_24:
        /*006c*/ 	.word	0x00000000
        /*0070*/ 	.short	0x0002
        /*0072*/ 	.short	0x0010
        /*0074*/ 	.byte	0x00, 0xf4, 0x21, 0x00


	//----- nvinfo : EIATTR_KPARAM_INFO
	.align		4
.L_25:
        /*0078*/ 	.byte	0x04, 0x17
        /*007a*/ 	.short	(.L_27 - .L_26)
.L_26:
        /*007c*/ 	.word	0x00000000
        /*0080*/ 	.short	0x0001
        /*0082*/ 	.short	0x0008
        /*0084*/ 	.byte	0x00, 0xf4, 0x21, 0x00


	//----- nvinfo : EIATTR_KPARAM_INFO
	.align		4
.L_27:
        /*0088*/ 	.byte	0x04, 0x17
        /*008a*/ 	.short	(.L_29 - .L_28)
.L_28:
        /*008c*/ 	.word	0x00000000
        /*0090*/ 	.short	0x0000
        /*0092*/ 	.short	0x0000
        /*0094*/ 	.byte	0x00, 0xf4, 0x21, 0x00


	//----- nvinfo : EIATTR_SPARSE_MMA_MASK
	.align		4
.L_29:
        /*0098*/ 	.byte	0x03, 0x50
        /*009a*/ 	.short	0x0000


	//----- nvinfo : EIATTR_MAXREG_COUNT
	.align		4
        /*009c*/ 	.byte	0x03, 0x1b
        /*009e*/ 	.short	0x00ff


	//----- nvinfo : EIATTR_EXIT_INSTR_OFFSETS
	.align		4
        /*00a0*/ 	.byte	0x04, 0x1c
        /*00a2*/ 	.short	(.L_31 - .L_30)


	//   ....[0]....
.L_30:
        /*00a4*/ 	.word	0x000010e0


	//   ....[1]....
        /*00a8*/ 	.word	0x00001100


	//----- nvinfo : EIATTR_REQNTID
	.align		4
.L_31:
        /*00ac*/ 	.byte	0x04, 0x10
        /*00ae*/ 	.short	(.L_33 - .L_32)
.L_32:
        /*00b0*/ 	.word	0x00000080
        /*00b4*/ 	.word	0x00000001
        /*00b8*/ 	.word	0x00000001


	//----- nvinfo : EIATTR_CBANK_PARAM_SIZE
	.align		4
.L_33:
        /*00bc*/ 	.byte	0x03, 0x19
        /*00be*/ 	.short	0x0040


	//----- nvinfo : EIATTR_PARAM_CBANK
	.align		4
        /*00c0*/ 	.byte	0x04, 0x0a
        /*00c2*/ 	.short	(.L_35 - .L_34)
	.align		4
.L_34:
        /*00c4*/ 	.word	index@(.nv.constant0.triton_poi_fused__native_batch_norm_legit_no_training_relu_threshold_backward_3)
        /*00c8*/ 	.short	0x0210
        /*00ca*/ 	.short	0x0040


	//----- nvinfo : EIATTR_SW_WAR
	.align		4
.L_35:
        /*00cc*/ 	.byte	0x04, 0x36
        /*00ce*/ 	.short	(.L_37 - .L_36)
.L_36:
        /*00d0*/ 	.word	0x00000008
.L_37:


//--------------------- .nv.callgraph             --------------------------
	.section	.nv.callgraph,"",@"SHT_CUDA_CALLGRAPH"
	.align	4
	.sectionentsize	8
	.align		4
        /*0000*/ 	.word	0x00000000
	.align		4
        /*0004*/ 	.word	0xffffffff
	.align		4
        /*0008*/ 	.word	0x00000000
	.align		4
        /*000c*/ 	.word	0xfffffffe
	.align		4
        /*0010*/ 	.word	0x00000000
	.align		4
        /*0014*/ 	.word	0xfffffffd
	.align		4
        /*0018*/ 	.word	0x00000000
	.align		4
        /*001c*/ 	.word	0xfffffffc


//--------------------- .nv.constant4             --------------------------
	.section	.nv.constant4,"a",@progbits
	.align	8
	.align		8
.nv.constant4:
        /*0000*/ 	.dword	_$_str
	.align		8
        /*0008*/ 	.dword	_$_str_$_2


//--------------------- .text.triton_poi_fused__native_batch_norm_legit_no_training_relu_threshold_backward_3 --------------------------
	.section	.text.triton_poi_fused__native_batch_norm_legit_no_training_relu_threshold_backward_3,"ax",@progbits
	.sectionflags	@"SHF_BARRIERS=1"
	.align	128
        .global         triton_poi_fused__native_batch_norm_legit_no_training_relu_threshold_backward_3
        .type           triton_poi_fused__native_batch_norm_legit_no_training_relu_threshold_backward_3,@function
        .size           triton_poi_fused__native_batch_norm_legit_no_training_relu_threshold_backward_3,(.L_x_1 - triton_poi_fused__native_batch_norm_legit_no_training_relu_threshold_backward_3)
        .other          triton_poi_fused__native_batch_norm_legit_no_training_relu_threshold_backward_3,@"STO_CUDA_ENTRY STV_DEFAULT"
triton_poi_fused__native_batch_norm_legit_no_training_relu_threshold_backward_3:
.text.triton_poi_fused__native_batch_norm_legit_no_training_relu_threshold_backward_3:
[----:B------:R-:W0:Y:S01]  /*0000*/  LDC R1, c[0x0][0x28] ;  /* 0x00000a00ff017b82 */ /* 0x000e220000000800 */
[----:B------:R-:W1:Y:S07]  /*0010*/  S2R R12, SR_CTAID.Y ;  /* 0x00000000000c7919 */ /* 0x000e6e0000002600 */
[----:B------:R-:W2:Y:S01]  /*0020*/  LDC.64 R20, c[0x0][0x218] ;  /* 0x00008600ff147b82 */ /* 0x000ea20000000a00 */
[----:B------:R-:W-:Y:S01]  /*0030*/  ULDC.64 UR6, c[0x0][0x208] ;  /* 0x0000820000067ab9 */ /* 0x000fe20000000a00 */
[----:B------:R-:W3:Y:S01]  /*0040*/  S2R R0, SR_TID.X ;  /* 0x0000000000007919 */ /* 0x000ee20000002100 */
[----:B------:R-:W4:Y:S05]  /*0050*/  S2R R24, SR_CTAID.X ;  /* 0x0000000000187919 */ /* 0x000f2a0000002500 */
[----:B------:R-:W5:Y:S08]  /*0060*/  LDC.64 R28, c[0x0][0x210] ;  /* 0x00008400ff1c7b82 */ /* 0x000f700000000a00 */
[----:B------:R-:W2:Y:S01]  /*0070*/  LDC.64 R34, c[0x0][0x220] ;  /* 0x00008800ff227b82 */ /* 0x000ea20000000a00 */
[----:B-1----:R-:W-:-:S02]  /*0080*/  IMAD.SHL.U32 R25, R12, 0x20, RZ ;  /* 0x000000200c197824 */ /* 0x002fc400078e00ff */
[----:B---3--:R-:W-:Y:S01]  /*0090*/  IMAD.SHL.U32 R16, R0, 0x8, RZ ;  /* 0x0000000800107824 */ /* 0x008fe200078e00ff */
[----:B------:R-:W-:Y:S02]  /*00a0*/  SHF.R.U32.HI R2, RZ, 0x2, R0 ;  /* 0x00000002ff027819 */ /* 0x000fe40000011600 */
[----:B------:R-:W-:Y:S01]  /*00b0*/  SHF.R.S32.HI R17, RZ, 0x1a, R12 ;  /* 0x0000001aff117819 */ /* 0x000fe2000001140c */
[----:B----4-:R-:W-:Y:S01]  /*00c0*/  IMAD.SHL.U32 R24, R24, 0x20, RZ ;  /* 0x0000002018187824 */ /* 0x010fe200078e00ff */
[----:B------:R-:W-:-:S04]  /*00d0*/  LOP3.LUT R16, R25, 0x18, R16, 0xf8, !PT ;  /* 0x0000001819107812 */ /* 0x000fc800078ef810 */
[----:B------:R-:W-:-:S04]  /*00e0*/  SHF.R.S32.HI R3, RZ, 0x1f, R16 ;  /* 0x0000001fff037819 */ /* 0x000fc80000011410 */
[----:B------:R-:W-:Y:S02]  /*00f0*/  LEA.HI R4, R3, R16, RZ, 0x8 ;  /* 0x0000001003047211 */ /* 0x000fe400078f40ff */
[----:B------:R-:W-:Y:S02]  /*0100*/  SGXT.U32 R3, R2, 0x5 ;  /* 0x000000050203781a */ /* 0x000fe40000000000 */
[C---:B------:R-:W-:Y:S01]  /*0110*/  LOP3.LUT R5, R4.reuse, 0xffffff00, RZ, 0xc0, !PT ;  /* 0xffffff0004057812 */ /* 0x040fe200078ec0ff */
[----:B------:R-:W-:Y:S01]  /*0120*/  IMAD.SHL.U32 R6, R4, 0x40, RZ ;  /* 0x0000004004067824 */ /* 0x000fe200078e00ff */
[----:B------:R-:W-:Y:S02]  /*0130*/  SGXT R17, R17, 0x1 ;  /* 0x000000011111781a */ /* 0x000fe40000000200 */
[----:B------:R-:W-:Y:S01]  /*0140*/  LOP3.LUT R2, R24, R3, RZ, 0xfc, !PT ;  /* 0x0000000318027212 */ /* 0x000fe200078efcff */
[C---:B------:R-:W-:Y:S01]  /*0150*/  IMAD.IADD R32, R16.reuse, 0x1, -R5 ;  /* 0x0000000110207824 */ /* 0x040fe200078e0a05 */
[----:B------:R-:W-:-:S02]  /*0160*/  LOP3.LUT R16, R16, 0x4, RZ, 0xfc, !PT ;  /* 0x0000000410107812 */ /* 0x000fc400078efcff */
[----:B------:R-:W-:Y:S02]  /*0170*/  CS2R R4, SRZ ;  /* 0x0000000000047805 */ /* 0x000fe4000001ff00 */
[----:B------:R-:W-:Y:S02]  /*0180*/  LOP3.LUT R13, R6, 0xffffc000, RZ, 0xc0, !PT ;  /* 0xffffc000060d7812 */ /* 0x000fe400078ec0ff */
[----:B------:R-:W-:Y:S02]  /*0190*/  CS2R R6, SRZ ;  /* 0x0000000000067805 */ /* 0x000fe4000001ff00 */
[----:B------:R-:W-:Y:S01]  /*01a0*/  LEA.HI R17, R17, R16, RZ, 0x8 ;  /* 0x0000001011117211 */ /* 0x000fe200078f40ff */
[----:B--2---:R-:W-:Y:S01]  /*01b0*/  IMAD.WIDE R8, R32, 0x4, R20 ;  /* 0x0000000420087825 */ /* 0x004fe200078e0214 */
[----:B------:R-:W-:-:S03]  /*01c0*/  ISETP.GE.AND P0, PT, R2, 0x40, PT ;  /* 0x000000400200780c */ /* 0x000fc60003f06270 */
[----:B------:R-:W-:Y:S01]  /*01d0*/  IMAD R13, R2, 0x100, R13 ;  /* 0x00000100020d7824 */ /* 0x000fe200078e020d */
[----:B------:R-:W-:Y:S01]  /*01e0*/  LOP3.LUT R17, R17, 0xffffff00, RZ, 0xc0, !PT ;  /* 0xffffff0011117812 */ /* 0x000fe200078ec0ff */
[----:B------:R-:W2:Y:S02]  /*01f0*/  LDG.E.EL.128 R8, desc[UR6][R8.64] ;  /* 0x0000000608087981 */ /* 0x000ea4000c2e1d00 */
[----:B------:R-:W-:Y:S02]  /*0200*/  IMAD.IADD R2, R32, 0x1, R13 ;  /* 0x0000000120027824 */ /* 0x000fe400078e020d */
[----:B------:R-:W-:Y:S02]  /*0210*/  IMAD.IADD R26, R16, 0x1, -R17 ;  /* 0x00000001101a7824 */ /* 0x000fe400078e0a11 */
[----:B-----5:R-:W-:-:S04]  /*0220*/  IMAD.WIDE R14, R2, 0x4, R28 ;  /* 0x00000004020e7825 */ /* 0x020fc800078e021c */
[----:B0-----:R-:W-:Y:S01]  /*0230*/  IMAD.WIDE R16, R32, 0x4, R34 ;  /* 0x0000000420107825 */ /* 0x001fe200078e0222 */
[----:B------:R0:W2:Y:S05]  /*0240*/  @!P0 LDG.E.EL.128 R4, desc[UR6][R14.64] ;  /* 0x000000060e048981 */ /* 0x0000aa000c2e1d00 */
[----:B------:R-:W3:Y:S01]  /*0250*/  LDG.E.EL.128 R16, desc[UR6][R16.64] ;  /* 0x0000000610107981 */ /* 0x000ee2000c2e1d00 */
[C---:B------:R-:W-:Y:S02]  /*0260*/  IMAD.IADD R13, R26.reuse, 0x1, R13 ;  /* 0x000000011a0d7824 */ /* 0x040fe400078e020d */
[----:B------:R-:W-:Y:S01]  /*0270*/  IMAD.WIDE R20, R26, 0x4, R20 ;  /* 0x000000041a147825 */ /* 0x000fe200078e0214 */
[----:B0-----:R-:W-:-:S03]  /*0280*/  CS2R R14, SRZ ;  /* 0x00000000000e7805 */ /* 0x001fc6000001ff00 */
[----:B------:R-:W-:Y:S01]  /*0290*/  IMAD.WIDE R28, R13, 0x4, R28 ;  /* 0x000000040d1c7825 */ /* 0x000fe200078e021c */
[----:B------:R-:W-:Y:S01]  /*02a0*/  CS2R R12, SRZ ;  /* 0x00000000000c7805 */ /* 0x000fe2000001ff00 */
[----:B------:R-:W4:Y:S05]  /*02b0*/  LDG.E.EL.128 R20, desc[UR6][R20.64] ;  /* 0x0000000614147981 */ /* 0x000f2a000c2e1d00 */
[----:B------:R-:W4:Y:S01]  /*02c0*/  @!P0 LDG.E.EL.128 R12, desc[UR6][R28.64] ;  /* 0x000000061c0c8981 */ /* 0x000f22000c2e1d00 */
[----:B------:R-:W-:Y:S02]  /*02d0*/  IMAD.MOV.U32 R27, RZ, RZ, 0x3e800000 ;  /* 0x3e800000ff1b7424 */ /* 0x000fe400078e00ff */
[----:B--2---:R-:W-:Y:S01]  /*02e0*/  FADD R5, -R9, R5 ;  /* 0x0000000509057221 */ /* 0x004fe20000000100 */
[----:B---3--:R-:W-:-:S06]  /*02f0*/  FADD R9, R16, 9.9999997473787516356e-06 ;  /* 0x3727c5ac10097421 */ /* 0x008fcc0000000000 */
[----:B------:R-:W0:Y:S01]  /*0300*/  MUFU.SQRT R9, R9 ;  /* 0x0000000900097308 */ /* 0x000e220000002000 */
[----:B------:R-:W-:Y:S01]  /*0310*/  FADD R18, R18, 9.9999997473787516356e-06 ;  /* 0x3727c5ac12127421 */ /* 0x000fe20000000000 */
[----:B------:R-:W-:Y:S01]  /*0320*/  FADD R19, R19, 9.9999997473787516356e-06 ;  /* 0x3727c5ac13137421 */ /* 0x000fe20000000000 */
[----:B------:R-:W-:Y:S01]  /*0330*/  FADD R7, -R11, R7 ;  /* 0x000000070b077221 */ /* 0x000fe20000000100 */
[----:B------:R-:W-:-:S04]  /*0340*/  FADD R4, -R8, R4 ;  /* 0x0000000408047221 */ /* 0x000fc80000000100 */
[----:B------:R-:W1:Y:S01]  /*0350*/  MUFU.SQRT R11, R18 ;  /* 0x00000012000b7308 */ /* 0x000e620000002000 */
[----:B0-----:R-:W-:-:S07]  /*0360*/  FSETP.GT.AND P6, PT, R9, 8.50705917302346158658e+37, PT ;  /* 0x7e8000000900780b */ /* 0x001fce0003fc4000 */
[----:B------:R0:W2:Y:S01]  /*0370*/  MUFU.SQRT R8, R19 ;  /* 0x0000001300087308 */ /* 0x0000a20000002000 */
[----:B------:R-:W-:Y:S01]  /*0380*/  FSETP.GEU.AND P1, PT, R9, 1.175494350822287508e-38, PT ;  /* 0x008000000900780b */ /* 0x000fe20003f2e000 */
[----:B----4-:R-:W-:Y:S01]  /*0390*/  FADD R28, -R23, R15 ;  /* 0x0000000f171c7221 */ /* 0x010fe20000000100 */
[----:B------:R-:W-:Y:S01]  /*03a0*/  FSEL R15, R27, 1, P6 ;  /* 0x3f8000001b0f7808 */ /* 0x000fe20003000000 */
[----:B------:R-:W-:Y:S01]  /*03b0*/  FADD R6, -R10, R6 ;  /* 0x000000060a067221 */ /* 0x000fe20000000100 */
[----:B-1----:R-:W-:Y:S01]  /*03c0*/  FSETP.GT.AND P4, PT, R11, 8.50705917302346158658e+37, PT ;  /* 0x7e8000000b00780b */ /* 0x002fe20003f84000 */
[----:B------:R-:W-:Y:S01]  /*03d0*/  FADD R10, R17, 9.9999997473787516356e-06 ;  /* 0x3727c5ac110a7421 */ /* 0x000fe20000000000 */
[----:B------:R-:W-:Y:S01]  /*03e0*/  FSETP.GEU.AND P5, PT, R11, 1.175494350822287508e-38, PT ;  /* 0x008000000b00780b */ /* 0x000fe20003fae000 */
[----:B------:R-:W-:Y:S01]  /*03f0*/  FADD R30, -R21, R13 ;  /* 0x0000000d151e7221 */ /* 0x000fe20000000100 */
[----:B------:R-:W-:Y:S01]  /*0400*/  FADD R31, -R20, R12 ;  /* 0x0000000c141f7221 */ /* 0x000fe20000000100 */
[----:B------:R-:W-:Y:S01]  /*0410*/  @P6 FMUL R9, R9, 0.25 ;  /* 0x3e80000009096820 */ /* 0x000fe20000400000 */
[----:B0-----:R-:W0:Y:S01]  /*0420*/  LDC.64 R18, c[0x0][0x228] ;  /* 0x00008a00ff127b82 */ /* 0x001e220000000a00 */
[----:B--2---:R-:W-:-:S02]  /*0430*/  FSETP.GT.AND P6, PT, R8, 8.50705917302346158658e+37, PT ;  /* 0x7e8000000800780b */ /* 0x004fc40003fc4000 */
[----:B------:R-:W-:Y:S01]  /*0440*/  @!P1 FMUL R9, R9, 16777216 ;  /* 0x4b80000009099820 */ /* 0x000fe20000400000 */
[----:B------:R-:W-:Y:S01]  /*0450*/  @!P1 FMUL R15, R15, 16777216 ;  /* 0x4b8000000f0f9820 */ /* 0x000fe20000400000 */
[----:B------:R-:W-:Y:S01]  /*0460*/  FSETP.GEU.AND P1, PT, R8, 1.175494350822287508e-38, PT ;  /* 0x008000000800780b */ /* 0x000fe20003f2e000 */
[----:B------:R-:W1:Y:S01]  /*0470*/  MUFU.SQRT R10, R10 ;  /* 0x0000000a000a7308 */ /* 0x000e620000002000 */
[----:B------:R-:W-:-:S04]  /*0480*/  @P4 FMUL R11, R11, 0.25 ;  /* 0x3e8000000b0b4820 */ /* 0x000fc80000400000 */
[----:B------:R-:W-:-:S03]  /*0490*/  @!P5 FMUL R11, R11, 16777216 ;  /* 0x4b8000000b0bd820 */ /* 0x000fc60000400000 */
[----:B------:R-:W-:-:S04]  /*04a0*/  @P6 FMUL R8, R8, 0.25 ;  /* 0x3e80000008086820 */ /* 0x000fc80000400000 */
[----:B------:R-:W-:Y:S01]  /*04b0*/  @!P1 FMUL R8, R8, 16777216 ;  /* 0x4b80000008089820 */ /* 0x000fe20000400000 */
[----:B------:R-:W2:Y:S01]  /*04c0*/  MUFU.RCP R11, R11 ;  /* 0x0000000b000b7308 */ /* 0x000ea20000001000 */
[C---:B-1----:R-:W-:Y:S02]  /*04d0*/  FSETP.GT.AND P2, PT, R10.reuse, 8.50705917302346158658e+37, PT ;  /* 0x7e8000000a00780b */ /* 0x042fe40003f44000 */
[----:B------:R-:W-:-:S05]  /*04e0*/  FSETP.GEU.AND P3, PT, R10, 1.175494350822287508e-38, PT ;  /* 0x008000000a00780b */ /* 0x000fca0003f6e000 */
[----:B------:R-:W1:Y:S01]  /*04f0*/  MUFU.RCP R8, R8 ;  /* 0x0000000800087308 */ /* 0x000e620000001000 */
[C---:B------:R-:W-:Y:S02]  /*0500*/  FSEL R12, R27.reuse, 1, P4 ;  /* 0x3f8000001b0c7808 */ /* 0x040fe40002000000 */
[----:B------:R-:W-:-:S03]  /*0510*/  FSEL R13, R27, 1, P6 ;  /* 0x3f8000001b0d7808 */ /* 0x000fc60003000000 */
[----:B------:R-:W-:Y:S02]  /*0520*/  @!P5 FMUL R12, R12, 16777216 ;  /* 0x4b8000000c0cd820 */ /* 0x000fe40000400000 */
[----:B------:R-:W-:Y:S01]  /*0530*/  @!P1 FMUL R13, R13, 16777216 ;  /* 0x4b8000000d0d9820 */ /* 0x000fe20000400000 */
[----:B------:R-:W-:Y:S01]  /*0540*/  @P2 FMUL R10, R10, 0.25 ;  /* 0x3e8000000a0a2820 */ /* 0x000fe20000400000 */
[----:B--2---:R-:W-:Y:S02]  /*0550*/  FMUL R11, R11, R12 ;  /* 0x0000000c0b0b7220 */ /* 0x004fe40000400000 */
[----:B-1----:R-:W-:Y:S02]  /*0560*/  FMUL R8, R8, R13 ;  /* 0x0000000d08087220 */ /* 0x002fe40000400000 */
[----:B------:R-:W1:Y:S01]  /*0570*/  LDC.64 R12, c[0x0][0x230] ;  /* 0x00008c00ff0c7b82 */ /* 0x000e620000000a00 */
[----:B------:R-:W-:Y:S01]  /*0580*/  @!P3 FMUL R10, R10, 16777216 ;  /* 0x4b8000000a0ab820 */ /* 0x000fe20000400000 */
[----:B------:R2:W3:Y:S08]  /*0590*/  MUFU.RCP R16, R9 ;  /* 0x0000000900107308 */ /* 0x0004f00000001000 */
[----:B------:R-:W4:Y:S01]  /*05a0*/  MUFU.RCP R10, R10 ;  /* 0x0000000a000a7308 */ /* 0x000f220000001000 */
[----:B--2---:R-:W-:Y:S01]  /*05b0*/  FSEL R9, R27, 1, P2 ;  /* 0x3f8000001b097808 */ /* 0x004fe20001000000 */
[----:B------:R-:W-:-:S04]  /*05c0*/  FADD R29, -R22, R14 ;  /* 0x0000000e161d7221 */ /* 0x000fc80000000100 */
[----:B------:R-:W-:Y:S01]  /*05d0*/  @!P3 FMUL R9, R9, 16777216 ;  /* 0x4b8000000909b820 */ /* 0x000fe20000400000 */
[----:B------:R-:W-:Y:S01]  /*05e0*/  FMUL R14, R8, R7 ;  /* 0x00000007080e7220 */ /* 0x000fe20000400000 */
[----:B---3--:R-:W-:Y:S01]  /*05f0*/  FMUL R33, R16, R15 ;  /* 0x0000000f10217220 */ /* 0x008fe20000400000 */
[----:B0-----:R-:W-:-:S04]  /*0600*/  IMAD.WIDE R36, R32, 0x4, R18 ;  /* 0x0000000420247825 */ /* 0x001fc800078e0212 */
[----:B----4-:R-:W-:Y:S01]  /*0610*/  FMUL R10, R10, R9 ;  /* 0x000000090a0a7220 */ /* 0x010fe20000400000 */
[----:B-1----:R-:W-:-:S04]  /*0620*/  IMAD.WIDE R8, R32, 0x4, R12 ;  /* 0x0000000420087825 */ /* 0x002fc800078e020c */
[----:B------:R-:W-:Y:S01]  /*0630*/  FMUL R33, R33, R4 ;  /* 0x0000000421217220 */ /* 0x000fe20000400000 */
[----:B------:R-:W-:Y:S01]  /*0640*/  FMUL R17, R11, R6 ;  /* 0x000000060b117220 */ /* 0x000fe20000400000 */
[----:B------:R-:W-:Y:S02]  /*0650*/  FMUL R16, R10, R5 ;  /* 0x000000050a107220 */ /* 0x000fe40000400000 */
[----:B------:R-:W2:Y:S04]  /*0660*/  LDG.E.EL.128 R4, desc[UR6][R36.64] ;  /* 0x0000000624047981 */ /* 0x000ea8000c2e1d00 */
[----:B------:R-:W2:Y:S01]  /*0670*/  LDG.E.EL.128 R8, desc[UR6][R8.64] ;  /* 0x0000000608087981 */ /* 0x000ea2000c2e1d00 */
[----:B------:R-:W-:-:S04]  /*0680*/  IMAD.WIDE R34, R26, 0x4, R34 ;  /* 0x000000041a227825 */ /* 0x000fc800078e0222 */
[----:B------:R-:W-:-:S04]  /*0690*/  IMAD.WIDE R20, R26, 0x4, R12 ;  /* 0x000000041a147825 */ /* 0x000fc800078e020c */
[----:B------:R-:W-:Y:S02]  /*06a0*/  IMAD.WIDE R18, R26, 0x4, R18 ;  /* 0x000000041a127825 */ /* 0x000fe400078e0212 */
[----:B------:R-:W3:Y:S01]  /*06b0*/  LDG.E.EL.128 R20, desc[UR6][R20.64] ;  /* 0x0000000614147981 */ /* 0x000ee2000c2e1d00 */
[----:B------:R-:W0:Y:S01]  /*06c0*/  S2UR UR5, SR_CgaCtaId ;  /* 0x00000000000579c3 */ /* 0x000e220000008800 */
[----:B--2---:R-:W-:Y:S02]  /*06d0*/  FFMA R7, R7, R14, R11 ;  /* 0x0000000e07077223 */ /* 0x004fe4000000000b */
[----:B------:R-:W2:Y:S01]  /*06e0*/  LDG.E.EL.128 R12, desc[UR6][R34.64] ;  /* 0x00000006220c7981 */ /* 0x000ea2000c2e1d00 */
[----:B------:R-:W-:Y:S01]  /*06f0*/  FFMA R6, R6, R17, R10 ;  /* 0x0000001106067223 */ /* 0x000fe2000000000a */
[----:B------:R-:W-:Y:S02]  /*0700*/  FFMA R5, R5, R16, R9 ;  /* 0x0000001005057223 */ /* 0x000fe40000000009 */
[----:B------:R-:W3:Y:S01]  /*0710*/  LDG.E.EL.128 R16, desc[UR6][R18.64] ;  /* 0x0000000612107981 */ /* 0x000ee2000c2e1d00 */
[----:B------:R-:W-:Y:S01]  /*0720*/  FFMA R33, R4, R33, R8 ;  /* 0x0000002104217223 */ /* 0x000fe20000000008 */
[----:B------:R-:W-:Y:S01]  /*0730*/  IMAD.SHL.U32 R4, R0, 0x100, RZ ;  /* 0x0000010000047824 */ /* 0x000fe200078e00ff */
[----:B------:R-:W-:-:S04]  /*0740*/  UMOV UR4, 0x400 ;  /* 0x0000040000047882 */ /* 0x000fc80000000000 */
[----:B------:R-:W-:Y:S01]  /*0750*/  LOP3.LUT R4, R4, 0x300, RZ, 0xc0, !PT ;  /* 0x0000030004047812 */ /* 0x000fe200078ec0ff */
[----:B0-----:R-:W-:-:S03]  /*0760*/  UPRMT UR4, UR5, 0x654, UR4 ;  /* 0x0000065405047896 */ /* 0x001fc60008000004 */
[C---:B------:R-:W-:Y:S02]  /*0770*/  LOP3.LUT R9, R4.reuse, R3, RZ, 0xfc, !PT ;  /* 0x0000000304097212 */ /* 0x040fe400078efcff */
[----:B------:R-:W-:Y:S02]  /*0780*/  FSETP.GEU.AND P1, PT, R33, RZ, PT ;  /* 0x000000ff2100720b */ /* 0x000fe40003f2e000 */
[----:B------:R-:W-:-:S04]  /*0790*/  LEA.HI R3, R4, R9, RZ, 0x1b ;  /* 0x0000000904037211 */ /* 0x000fc800078fd8ff */
[----:B------:R-:W-:Y:S02]  /*07a0*/  LEA R8, R3, UR4, 0x2 ;  /* 0x0000000403087c11 */ /* 0x000fe4000f8e10ff */
[----:B------:R-:W-:Y:S02]  /*07b0*/  FSEL R3, R33, RZ, P1 ;  /* 0x000000ff21037208 */ /* 0x000fe40000800000 */
[----:B------:R-:W-:-:S04]  /*07c0*/  FSETP.GEU.AND P1, PT, R5, RZ, PT ;  /* 0x000000ff0500720b */ /* 0x000fc80003f2e000 */
[----:B------:R-:W-:Y:S02]  /*07d0*/  FSEL R26, R5, RZ, P1 ;  /* 0x000000ff051a7208 */ /* 0x000fe40000800000 */
[----:B------:R-:W-:-:S04]  /*07e0*/  FSETP.GEU.AND P1, PT, R6, RZ, PT ;  /* 0x000000ff0600720b */ /* 0x000fc80003f2e000 */
[----:B------:R-:W-:Y:S02]  /*07f0*/  FSEL R32, R6, RZ, P1 ;  /* 0x000000ff06207208 */ /* 0x000fe40000800000 */
[----:B------:R-:W-:Y:S01]  /*0800*/  LOP3.LUT R10, R4, 0x20, RZ, 0xfc, !PT ;  /* 0x00000020040a7812 */ /* 0x000fe200078efcff */
[----:B------:R0:W-:Y:S03]  /*0810*/  STS [R8], R3 ;  /* 0x0000000308007388 */ /* 0x0001e60000000800 */
[----:B------:R-:W-:-:S04]  /*0820*/  LEA.HI R10, R10, R9, RZ, 0x1b ;  /* 0x000000090a0a7211 */ /* 0x000fc800078fd8ff */
[----:B------:R-:W-:Y:S02]  /*0830*/  LEA R11, R10, UR4, 0x2 ;  /* 0x000000040a0b7c11 */ /* 0x000fe4000f8e10ff */
[----:B------:R-:W-:-:S03]  /*0840*/  LOP3.LUT R10, R4, 0x40, RZ, 0xfc, !PT ;  /* 0x00000040040a7812 */ /* 0x000fc600078efcff */
[----:B------:R1:W-:Y:S01]  /*0850*/  STS [R11+0x80], R26 ;  /* 0x0000801a0b007388 */ /* 0x0003e20000000800 */
[----:B------:R-:W-:-:S04]  /*0860*/  LEA.HI R10, R10, R9, RZ, 0x1b ;  /* 0x000000090a0a7211 */ /* 0x000fc800078fd8ff */
[----:B------:R-:W-:-:S05]  /*0870*/  LEA R33, R10, UR4, 0x2 ;  /* 0x000000040a217c11 */ /* 0x000fca000f8e10ff */
[----:B------:R-:W-:Y:S01]  /*0880*/  STS [R33+0x100], R32 ;  /* 0x0001002021007388 */ /* 0x000fe20000000800 */
[----:B--2---:R-:W-:-:S04]  /*0890*/  FADD R12, R12, 9.9999997473787516356e-06 ;  /* 0x3727c5ac0c0c7421 */ /* 0x004fc80000000000 */
[----:B------:R-:W2:Y:S02]  /*08a0*/  MUFU.SQRT R5, R12 ;  /* 0x0000000c00057308 */ /* 0x000ea40000002000 */
[C---:B--2---:R-:W-:Y:S02]  /*08b0*/  FSETP.GT.AND P1, PT, R5.reuse, 8.50705917302346158658e+37, PT ;  /* 0x7e8000000500780b */ /* 0x044fe40003f24000 */
[----:B------:R-:W-:Y:S01]  /*08c0*/  FSETP.GEU.AND P2, PT, R5, 1.175494350822287508e-38, PT ;  /* 0x008000000500780b */ /* 0x000fe20003f4e000 */
[----:B------:R-:W-:-:S04]  /*08d0*/  FADD R13, R13, 9.9999997473787516356e-06 ;  /* 0x3727c5ac0d0d7421 */ /* 0x000fc80000000000 */
[----:B0-----:R-:W0:Y:S06]  /*08e0*/  MUFU.SQRT R8, R13 ;  /* 0x0000000d00087308 */ /* 0x001e2c0000002000 */
[----:B------:R-:W-:-:S04]  /*08f0*/  @P1 FMUL R5, R5, 0.25 ;  /* 0x3e80000005051820 */ /* 0x000fc80000400000 */
[----:B------:R-:W-:-:S04]  /*0900*/  @!P2 FMUL R5, R5, 16777216 ;  /* 0x4b8000000505a820 */ /* 0x000fc80000400000 */
[----:B------:R-:W2:Y:S01]  /*0910*/  MUFU.RCP R6, R5 ;  /* 0x0000000500067308 */ /* 0x000ea20000001000 */
[----:B-1----:R-:W-:Y:S01]  /*0920*/  FSEL R11, R27, 1, P1 ;  /* 0x3f8000001b0b7808 */ /* 0x002fe20000800000 */
[----:B------:R-:W-:Y:S01]  /*0930*/  FADD R14, R14, 9.9999997473787516356e-06 ;  /* 0x3727c5ac0e0e7421 */ /* 0x000fe20000000000 */
[----:B------:R-:W-:-:S03]  /*0940*/  FADD R15, R15, 9.9999997473787516356e-06 ;  /* 0x3727c5ac0f0f7421 */ /* 0x000fc60000000000 */
[----:B------:R-:W-:Y:S01]  /*0950*/  @!P2 FMUL R11, R11, 16777216 ;  /* 0x4b8000000b0ba820 */ /* 0x000fe20000400000 */
[C---:B0-----:R-:W-:Y:S01]  /*0960*/  FSETP.GT.AND P1, PT, R8.reuse, 8.50705917302346158658e+37, PT ;  /* 0x7e8000000800780b */ /* 0x041fe20003f24000 */
[----:B------:R-:W0:Y:S01]  /*0970*/  MUFU.SQRT R10, R14 ;  /* 0x0000000e000a7308 */ /* 0x000e220000002000 */
[----:B------:R-:W-:Y:S01]  /*0980*/  FSETP.GEU.AND P2, PT, R8, 1.175494350822287508e-38, PT ;  /* 0x008000000800780b */ /* 0x000fe20003f4e000 */
[----:B--2---:R-:W-:-:S06]  /*0990*/  FMUL R6, R6, R11 ;  /* 0x0000000b06067220 */ /* 0x004fcc0000400000 */
[----:B------:R-:W1:Y:S01]  /*09a0*/  MUFU.SQRT R11, R15 ;  /* 0x0000000f000b7308 */ /* 0x000e620000002000 */
[----:B------:R-:W-:-:S03]  /*09b0*/  FSEL R5, R27, 1, P1 ;  /* 0x3f8000001b057808 */ /* 0x000fc60000800000 */
[----:B------:R-:W-:Y:S02]  /*09c0*/  @P1 FMUL R8, R8, 0.25 ;  /* 0x3e80000008081820 */ /* 0x000fe40000400000 */
[----:B------:R-:W-:Y:S02]  /*09d0*/  @!P2 FMUL R5, R5, 16777216 ;  /* 0x4b8000000505a820 */ /* 0x000fe40000400000 */
[----:B------:R-:W-:Y:S01]  /*09e0*/  @!P2 FMUL R8, R8, 16777216 ;  /* 0x4b8000000808a820 */ /* 0x000fe20000400000 */
[C---:B0-----:R-:W-:Y:S02]  /*09f0*/  FSETP.GT.AND P1, PT, R10.reuse, 8.50705917302346158658e+37, PT ;  /* 0x7e8000000a00780b */ /* 0x041fe40003f24000 */
[----:B------:R-:W-:Y:S02]  /*0a00*/  FSETP.GEU.AND P3, PT, R10, 1.175494350822287508e-38, PT ;  /* 0x008000000a00780b */ /* 0x000fe40003f6e000 */
[C---:B-1----:R-:W-:Y:S01]  /*0a10*/  FSETP.GT.AND P2, PT, R11.reuse, 8.50705917302346158658e+37, PT ;  /* 0x7e8000000b00780b */ /* 0x042fe20003f44000 */
[----:B------:R-:W0:Y:S01]  /*0a20*/  MUFU.RCP R8, R8 ;  /* 0x0000000800087308 */ /* 0x000e220000001000 */
[----:B------:R-:W-:-:S07]  /*0a30*/  FSETP.GEU.AND P4, PT, R11, 1.175494350822287508e-38, PT ;  /* 0x008000000b00780b */ /* 0x000fce0003f8e000 */
[----:B------:R-:W-:Y:S01]  /*0a40*/  @P1 FMUL R10, R10, 0.25 ;  /* 0x3e8000000a0a1820 */ /* 0x000fe20000400000 */
[----:B------:R-:W-:-:S03]  /*0a50*/  FMUL R31, R6, R31 ;  /* 0x0000001f061f7220 */ /* 0x000fc60000400000 */
[----:B------:R-:W-:Y:S01]  /*0a60*/  @!P3 FMUL R10, R10, 16777216 ;  /* 0x4b8000000a0ab820 */ /* 0x000fe20000400000 */
[----:B------:R-:W-:-:S03]  /*0a70*/  @P2 FMUL R11, R11, 0.25 ;  /* 0x3e8000000b0b2820 */ /* 0x000fc60000400000 */
[----:B------:R-:W1:Y:S01]  /*0a80*/  MUFU.RCP R6, R10 ;  /* 0x0000000a00067308 */ /* 0x000e620000001000 */
[----:B------:R-:W-:Y:S01]  /*0a90*/  @!P4 FMUL R11, R11, 16777216 ;  /* 0x4b8000000b0bc820 */ /* 0x000fe20000400000 */
[----:B0-----:R-:W-:-:S06]  /*0aa0*/  FMUL R5, R8, R5 ;  /* 0x0000000508057220 */ /* 0x001fcc0000400000 */
[----:B------:R-:W0:Y:S01]  /*0ab0*/  MUFU.RCP R8, R11 ;  /* 0x0000000b00087308 */ /* 0x000e220000001000 */
[----:B------:R-:W-:Y:S01]  /*0ac0*/  FMUL R30, R5, R30 ;  /* 0x0000001e051e7220 */ /* 0x000fe20000400000 */
[C---:B------:R-:W-:Y:S02]  /*0ad0*/  FSEL R5, R27.reuse, 1, P1 ;  /* 0x3f8000001b057808 */ /* 0x040fe40000800000 */
[----:B------:R-:W-:-:S03]  /*0ae0*/  FSEL R27, R27, 1, P2 ;  /* 0x3f8000001b1b7808 */ /* 0x000fc60001000000 */
[----:B------:R-:W-:Y:S02]  /*0af0*/  @!P3 FMUL R5, R5, 16777216 ;  /* 0x4b8000000505b820 */ /* 0x000fe40000400000 */
[----:B------:R-:W-:Y:S02]  /*0b00*/  @!P4 FMUL R27, R27, 16777216 ;  /* 0x4b8000001b1bc820 */ /* 0x000fe40000400000 */
[----:B-1----:R-:W-:Y:S01]  /*0b10*/  FMUL R6, R6, R5 ;  /* 0x0000000506067220 */ /* 0x002fe20000400000 */
[----:B------:R-:W-:Y:S01]  /*0b20*/  LOP3.LUT R12, R4, 0xa0, RZ, 0xfc, !PT ;  /* 0x000000a0040c7812 */ /* 0x000fe200078efcff */
[----:B------:R-:W-:Y:S02]  /*0b30*/  IMAD.SHL.U32 R13, R0, 0x4, RZ ;  /* 0x00000004000d7824 */ /* 0x000fe400078e00ff */
[----:B0-----:R-:W-:Y:S01]  /*0b40*/  FMUL R5, R8, R27 ;  /* 0x0000001b08057220 */ /* 0x001fe20000400000 */
[----:B------:R-:W-:Y:S01]  /*0b50*/  LOP3.LUT R8, R4, 0x60, RZ, 0xfc, !PT ;  /* 0x0000006004087812 */ /* 0x000fe200078efcff */
[----:B---3--:R-:W-:Y:S01]  /*0b60*/  FFMA R16, R16, R31, R20 ;  /* 0x0000001f10107223 */ /* 0x008fe20000000014 */
[----:B------:R-:W-:-:S02]  /*0b70*/  FMUL R29, R6, R29 ;  /* 0x0000001d061d7220 */ /* 0x000fc40000400000 */
[-C--:B------:R-:W-:Y:S01]  /*0b80*/  LEA.HI R11, R8, R9.reuse, RZ, 0x1b ;  /* 0x00000009080b7211 */ /* 0x080fe200078fd8ff */
[----:B------:R-:W-:Y:S01]  /*0b90*/  FMUL R28, R5, R28 ;  /* 0x0000001c051c7220 */ /* 0x000fe20000400000 */
[----:B------:R-:W-:Y:S02]  /*0ba0*/  LEA.HI R8, R12, R9, RZ, 0x1b ;  /* 0x000000090c087211 */ /* 0x000fe400078fd8ff */
[----:B------:R-:W-:Y:S01]  /*0bb0*/  SHF.R.U32.HI R12, RZ, 0x5, R13 ;  /* 0x00000005ff0c7819 */ /* 0x000fe2000001160d */
[----:B------:R-:W-:Y:S01]  /*0bc0*/  FFMA R17, R17, R30, R21 ;  /* 0x0000001e11117223 */ /* 0x000fe20000000015 */
[----:B------:R-:W-:Y:S01]  /*0bd0*/  LOP3.LUT R10, R4, 0x80, RZ, 0xfc, !PT ;  /* 0x00000080040a7812 */ /* 0x000fe200078efcff */
[----:B------:R-:W-:Y:S01]  /*0be0*/  FFMA R18, R18, R29, R22 ;  /* 0x0000001d12127223 */ /* 0x000fe20000000016 */
[----:B------:R-:W-:Y:S02]  /*0bf0*/  LOP3.LUT R14, R4, 0xc0, RZ, 0xfc, !PT ;  /* 0x000000c0040e7812 */ /* 0x000fe400078efcff */
[----:B------:R-:W-:-:S02]  /*0c00*/  LOP3.LUT R6, R13, 0x1fc, RZ, 0xc0, !PT ;  /* 0x000001fc0d067812 */ /* 0x000fc400078ec0ff */
[----:B------:R-:W-:Y:S01]  /*0c10*/  FSETP.GEU.AND P1, PT, R7, RZ, PT ;  /* 0x000000ff0700720b */ /* 0x000fe20003f2e000 */
[----:B------:R-:W-:Y:S01]  /*0c20*/  FFMA R19, R19, R28, R23 ;  /* 0x0000001c13137223 */ /* 0x000fe20000000017 */
[----:B------:R-:W-:Y:S02]  /*0c30*/  FSETP.GEU.AND P2, PT, R16, RZ, PT ;  /* 0x000000ff1000720b */ /* 0x000fe40003f4e000 */
[----:B------:R-:W-:Y:S02]  /*0c40*/  SGXT.U32 R5, R12, 0x4 ;  /* 0x000000040c05781a */ /* 0x000fe40000000000 */
[----:B------:R-:W-:Y:S02]  /*0c50*/  LOP3.LUT R20, R4, 0xe0, RZ, 0xfc, !PT ;  /* 0x000000e004147812 */ /* 0x000fe400078efcff */
[-C--:B------:R-:W-:Y:S02]  /*0c60*/  LEA.HI R10, R10, R9.reuse, RZ, 0x1b ;  /* 0x000000090a0a7211 */ /* 0x080fe400078fd8ff */
[----:B------:R-:W-:-:S02]  /*0c70*/  LEA.HI R4, R14, R9, RZ, 0x1b ;  /* 0x000000090e047211 */ /* 0x000fc400078fd8ff */
[----:B------:R-:W-:Y:S02]  /*0c80*/  FSEL R12, R7, RZ, P1 ;  /* 0x000000ff070c7208 */ /* 0x000fe40000800000 */
[----:B------:R-:W-:Y:S02]  /*0c90*/  LOP3.LUT R15, R6, 0x200, RZ, 0xfc, !PT ;  /* 0x00000200060f7812 */ /* 0x000fe400078efcff */
[----:B------:R-:W-:Y:S02]  /*0ca0*/  FSEL R14, R16, RZ, P2 ;  /* 0x000000ff100e7208 */ /* 0x000fe40001000000 */
[----:B------:R-:W-:Y:S01]  /*0cb0*/  FSETP.GEU.AND P1, PT, R17, RZ, PT ;  /* 0x000000ff1100720b */ /* 0x000fe20003f2e000 */
[----:B------:R-:W-:Y:S01]  /*0cc0*/  IMAD.IADD R5, R6, 0x1, R5 ;  /* 0x0000000106057824 */ /* 0x000fe200078e0205 */
[----:B------:R-:W-:Y:S02]  /*0cd0*/  FSETP.GEU.AND P2, PT, R18, RZ, PT ;  /* 0x000000ff1200720b */ /* 0x000fe40003f4e000 */
[----:B------:R-:W-:-:S02]  /*0ce0*/  LEA.HI R9, R20, R9, RZ, 0x1b ;  /* 0x0000000914097211 */ /* 0x000fc400078fd8ff */
[----:B------:R-:W-:Y:S02]  /*0cf0*/  LEA R11, R11, UR4, 0x2 ;  /* 0x000000040b0b7c11 */ /* 0x000fe4000f8e10ff */
[----:B------:R-:W-:Y:S02]  /*0d00*/  FSETP.GEU.AND P3, PT, R19, RZ, PT ;  /* 0x000000ff1300720b */ /* 0x000fe40003f6e000 */
[----:B------:R-:W-:Y:S02]  /*0d10*/  LEA R7, R10, UR4, 0x2 ;  /* 0x000000040a077c11 */ /* 0x000fe4000f8e10ff */
[----:B------:R-:W-:Y:S02]  /*0d20*/  LEA.HI R6, R15, R6, RZ, 0x1b ;  /* 0x000000060f067211 */ /* 0x000fe400078fd8ff */
[----:B------:R-:W-:Y:S02]  /*0d30*/  LEA R10, R8, UR4, 0x2 ;  /* 0x00000004080a7c11 */ /* 0x000fe4000f8e10ff */
[----:B------:R-:W-:-:S02]  /*0d40*/  FSEL R15, R17, RZ, P1 ;  /* 0x000000ff110f7208 */ /* 0x000fc40000800000 */
[----:B------:R-:W-:Y:S02]  /*0d50*/  LEA R17, R4, UR4, 0x2 ;  /* 0x0000000404117c11 */ /* 0x000fe4000f8e10ff */
[----:B------:R-:W-:Y:S01]  /*0d60*/  FSEL R18, R18, RZ, P2 ;  /* 0x000000ff12127208 */ /* 0x000fe20001000000 */
[----:B------:R-:W-:Y:S01]  /*0d70*/  STS [R11+0x180], R12 ;  /* 0x0001800c0b007388 */ /* 0x000fe20000000800 */
[----:B------:R-:W-:Y:S02]  /*0d80*/  LEA R16, R9, UR4, 0x2 ;  /* 0x0000000409107c11 */ /* 0x000fe4000f8e10ff */
[----:B------:R-:W-:Y:S01]  /*0d90*/  FSEL R19, R19, RZ, P3 ;  /* 0x000000ff13137208 */ /* 0x000fe20001800000 */
[----:B------:R-:W-:Y:S04]  /*0da0*/  STS [R7+0x200], R14 ;  /* 0x0002000e07007388 */ /* 0x000fe80000000800 */
[----:B------:R-:W-:Y:S04]  /*0db0*/  STS [R10+0x280], R15 ;  /* 0x0002800f0a007388 */ /* 0x000fe80000000800 */
[----:B------:R-:W-:Y:S04]  /*0dc0*/  STS [R17+0x300], R18 ;  /* 0x0003001211007388 */ /* 0x000fe80000000800 */
[----:B------:R0:W-:Y:S01]  /*0dd0*/  STS [R16+0x380], R19 ;  /* 0x0003801310007388 */ /* 0x0001e20000000800 */
[----:B------:R-:W-:Y:S01]  /*0de0*/  LEA R20, R5, UR4, 0x2 ;  /* 0x0000000405147c11 */ /* 0x000fe2000f8e10ff */
[----:B------:R-:W-:Y:S01]  /*0df0*/  BAR.SYNC.DEFER_BLOCKING 0x0 ;  /* 0x0000000000007b1d */ /* 0x000fe20000010000 */
[----:B------:R-:W-:-:S07]  /*0e00*/  LEA R21, R6, UR4, 0x2 ;  /* 0x0000000406157c11 */ /* 0x000fce000f8e10ff */
[----:B0-----:R-:W0:Y:S01]  /*0e10*/  LDC.64 R16, c[0x0][0x238] ;  /* 0x00008e00ff107b82 */ /* 0x001e220000000a00 */
[----:B------:R-:W-:Y:S01]  /*0e20*/  SHF.R.U32.HI R0, RZ, 0x3, R0 ;  /* 0x00000003ff007819 */ /* 0x000fe20000011600 */
[----:B------:R-:W-:Y:S01]  /*0e30*/  ULDC.64 UR4, c[0x0][0x240] ;  /* 0x0000900000047ab9 */ /* 0x000fe20000000a00 */
[----:B------:R-:W-:Y:S04]  /*0e40*/  LDS R4, [R20] ;  /* 0x0000000014047984 */ /* 0x000fe80000000800 */
[----:B------:R-:W-:Y:S04]  /*0e50*/  LDS R5, [R20+0x4] ;  /* 0x0000040014057984 */ /* 0x000fe80000000800 */
[----:B------:R-:W-:Y:S04]  /*0e60*/  LDS R6, [R20+0x8] ;  /* 0x0000080014067984 */ /* 0x000fe80000000800 */
[----:B------:R-:W1:Y:S04]  /*0e70*/  LDS R7, [R20+0xc] ;  /* 0x00000c0014077984 */ /* 0x000e680000000800 */
[----:B------:R-:W-:Y:S04]  /*0e80*/  LDS R8, [R21+0x800] ;  /* 0x0008000015087984 */ /* 0x000fe80000000800 */
[----:B------:R-:W-:Y:S04]  /*0e90*/  LDS R9, [R21+0x804] ;  /* 0x0008040015097984 */ /* 0x000fe80000000800 */
[----:B------:R-:W-:Y:S04]  /*0ea0*/  LDS R10, [R21+0x808] ;  /* 0x00080800150a7984 */ /* 0x000fe80000000800 */
[----:B------:R2:W3:Y:S01]  /*0eb0*/  LDS R11, [R21+0x80c] ;  /* 0x00080c00150b7984 */ /* 0x0004e20000000800 */
[----:B------:R-:W-:-:S02]  /*0ec0*/  SGXT.U32 R0, R0, 0x4 ;  /* 0x000000040000781a */ /* 0x000fc40000000000 */
[----:B------:R-:W-:Y:S02]  /*0ed0*/  FSETP.GTU.AND P4, PT, R12, RZ, PT ;  /* 0x000000ff0c00720b */ /* 0x000fe40003f8c000 */
[----:B------:R-:W-:Y:S02]  /*0ee0*/  FSETP.GTU.AND P3, PT, R32, RZ, PT ;  /* 0x000000ff2000720b */ /* 0x000fe40003f6c000 */
[----:B------:R-:W-:Y:S02]  /*0ef0*/  FSETP.GTU.AND P1, PT, R3, RZ, PT ;  /* 0x000000ff0300720b */ /* 0x000fe40003f2c000 */
[----:B------:R-:W-:Y:S02]  /*0f00*/  LOP3.LUT R13, R24, 0x1c, R13, 0xf8, !PT ;  /* 0x0000001c180d7812 */ /* 0x000fe400078ef80d */
[----:B------:R-:W-:Y:S02]  /*0f10*/  LOP3.LUT R0, R25, R0, RZ, 0xfc, !PT ;  /* 0x0000000019007212 */ /* 0x000fe400078efcff */
[----:B------:R-:W-:-:S02]  /*0f20*/  FSETP.GTU.AND P2, PT, R26, RZ, PT ;  /* 0x000000ff1a00720b */ /* 0x000fc40003f4c000 */
[----:B------:R-:W-:Y:S02]  /*0f30*/  SEL R3, RZ, 0x1, P4 ;  /* 0x00000001ff037807 */ /* 0x000fe40002000000 */
[----:B------:R-:W-:Y:S02]  /*0f40*/  SEL R12, RZ, 0x1, P3 ;  /* 0x00000001ff0c7807 */ /* 0x000fe40001800000 */
[----:B--2---:R-:W-:Y:S02]  /*0f50*/  SEL R21, RZ, 0x1, P1 ;  /* 0x00000001ff157807 */ /* 0x004fe40000800000 */
[----:B------:R-:W-:Y:S02]  /*0f60*/  SEL R20, RZ, 0x1, P2 ;  /* 0x00000001ff147807 */ /* 0x000fe40001000000 */
[----:B------:R-:W-:Y:S01]  /*0f70*/  ISETP.GE.AND P1, PT, R13, 0x40, PT ;  /* 0x000000400d00780c */ /* 0x000fe20003f26270 */
[----:B------:R-:W-:Y:S01]  /*0f80*/  IMAD R13, R0, 0x40, R13 ;  /* 0x00000040000d7824 */ /* 0x000fe200078e020d */
[----:B------:R-:W-:-:S02]  /*0f90*/  FSETP.GTU.AND P5, PT, R19, RZ, PT ;  /* 0x000000ff1300720b */ /* 0x000fc40003fac000 */
[----:B------:R-:W-:Y:S02]  /*0fa0*/  FSETP.GTU.AND P4, PT, R18, RZ, PT ;  /* 0x000000ff1200720b */ /* 0x000fe40003f8c000 */
[----:B------:R-:W-:Y:S02]  /*0fb0*/  PRMT R0, R12, 0x3340, R3 ;  /* 0x000033400c007816 */ /* 0x000fe40000000003 */
[----:B------:R-:W-:Y:S01]  /*0fc0*/  PRMT R3, R21, 0x3340, R20 ;  /* 0x0000334015037816 */ /* 0x000fe20000000014 */
[----:B------:R-:W-:Y:S01]  /*0fd0*/  VIADD R21, R13, 0x400 ;  /* 0x000004000d157836 */ /* 0x000fe20000000000 */
[----:B------:R-:W-:Y:S02]  /*0fe0*/  FSETP.GTU.AND P2, PT, R14, RZ, PT ;  /* 0x000000ff0e00720b */ /* 0x000fe40003f4c000 */
[----:B------:R-:W-:Y:S02]  /*0ff0*/  FSETP.GTU.AND P3, PT, R15, RZ, PT ;  /* 0x000000ff0f00720b */ /* 0x000fe40003f6c000 */
[----:B------:R-:W-:-:S02]  /*1000*/  SEL R14, RZ, 0x1, P5 ;  /* 0x00000001ff0e7807 */ /* 0x000fc40002800000 */
[----:B------:R-:W-:Y:S01]  /*1010*/  SEL R15, RZ, 0x1, P4 ;  /* 0x00000001ff0f7807 */ /* 0x000fe20002000000 */
[--C-:B0-----:R-:W-:Y:S01]  /*1020*/  IMAD.WIDE R12, R13, 0x4, R16.reuse ;  /* 0x000000040d0c7825 */ /* 0x101fe200078e0210 */
[----:B------:R-:W-:Y:S02]  /*1030*/  SEL R19, RZ, 0x1, P3 ;  /* 0x00000001ff137807 */ /* 0x000fe40001800000 */
[----:B------:R-:W-:Y:S01]  /*1040*/  SEL R20, RZ, 0x1, P2 ;  /* 0x00000001ff147807 */ /* 0x000fe20001000000 */
[----:B------:R-:W-:Y:S01]  /*1050*/  IMAD.WIDE R16, R21, 0x4, R16 ;  /* 0x0000000415107825 */ /* 0x000fe200078e0210 */
[----:B------:R-:W-:Y:S02]  /*1060*/  PRMT R18, R15, 0x3340, R14 ;  /* 0x000033400f127816 */ /* 0x000fe4000000000e */
[----:B------:R-:W-:Y:S01]  /*1070*/  IADD3 R14, P2, R2, UR4, RZ ;  /* 0x00000004020e7c10 */ /* 0x000fe2000ff5e0ff */
[----:B-1----:R0:W-:Y:S01]  /*1080*/  @!P1 STG.E.128 desc[UR6][R12.64], R4 ;  /* 0x000000040c009986 */ /* 0x0021e2000c101d06 */
[----:B------:R-:W-:-:S02]  /*1090*/  PRMT R19, R20, 0x3340, R19 ;  /* 0x0000334014137816 */ /* 0x000fc40000000013 */
[----:B------:R-:W-:Y:S01]  /*10a0*/  LEA.HI.X.SX32 R15, R2, UR5, 0x1, P2 ;  /* 0x00000005020f7c11 */ /* 0x000fe200090f0eff */
[----:B---3--:R0:W-:Y:S01]  /*10b0*/  @!P1 STG.E.128 desc[UR6][R16.64], R8 ;  /* 0x0000000810009986 */ /* 0x0081e2000c101d06 */
[----:B------:R-:W-:Y:S02]  /*10c0*/  PRMT R2, R3, 0x5410, R0 ;  /* 0x0000541003027816 */ /* 0x000fe40000000000 */
[----:B------:R-:W-:Y:S01]  /*10d0*/  PRMT R3, R19, 0x5410, R18 ;  /* 0x0000541013037816 */ /* 0x000fe20000000012 */
[----:B0-----:R-:W-:Y:S06]  /*10e0*/  @P0 EXIT ;  /* 0x000000000000094d */ /* 0x001fec0003800000 */
[----:B------:R-:W-:Y:S01]  /*10f0*/  STG.E.64 desc[UR6][R14.64], R2 ;  /* 0x000000020e007986 */ /* 0x000fe2000c101b06 */
[----:B------:R-:W-:Y:S05]  /*1100*/  EXIT ;  /* 0x000000000000794d */ /* 0x000fea0003800000 */
.L_x_0:
[----:B------:R-:W-:-:S00]  /*1110*/  BRA `(.L_x_0) ;  /* 0xfffffffc00fc7947 */ /* 0x000fc0000383ffff */
[----:B------:R-:W-:-:S00]  /*1120*/  NOP ;  /* 0x0000000000007918 */ /* 0x000fc00000000000 */
        /* <DEDUP_REMOVED lines=13> */
.L_x_1:


//--------------------- .nv.global.init           --------------------------
	.section	.nv.global.init,"aw",@progbits
.nv.global.init:
	.type		_$_str,@object
	.size		_$_str,(_$_str_$_2 - _$_str)
_$_str:
        /*0000*/ 	.byte	0x5f, 0x5f, 0x43, 0x55, 0x44, 0x41, 0x5f, 0x46, 0x54, 0x5a, 0x00
	.type		_$_str_$_2,@object
	.size		_$_str_$_2,(.L_1 - _$_str_$_2)
_$_str_$_2:
        /*000b*/ 	.byte	0x5f, 0x5f, 0x43, 0x55, 0x44, 0x41, 0x5f, 0x50, 0x52, 0x45, 0x43, 0x5f, 0x53, 0x51, 0x52, 0x54
        /*001b*/ 	.byte	0x00
.L_1:


//--------------------- .nv.shared.triton_poi_fused__native_batch_norm_legit_no_training_relu_threshold_backward_3 --------------------------
	.section	.nv.shared.triton_poi_fused__native_batch_norm_legit_no_training_relu_threshold_backward_3,"aw",@nobits
	.sectionflags	@""
	.align	16
	.zero		1024


//--------------------- .nv.constant0.triton_poi_fused__native_batch_norm_legit_no_training_relu_threshold_backward_3 --------------------------
	.section	.nv.constant0.triton_poi_fused__native_batch_norm_legit_no_training_relu_threshold_backward_3,"a",@progbits
	.sectionflags	@""
	.align	4
.nv.constant0.triton_poi_fused__native_batch_norm_legit_no_training_relu_threshold_backward_3:
	.zero		592
